//
// Generated by NVIDIA NVVM Compiler
//
// Compiler Build ID: CL-36424714
// Cuda compilation tools, release 13.0, V13.0.88
// Based on NVVM 20.0.0
//

.version 9.0
.target sm_100
.address_size 64

	// .globl	_Z7findMaxPiS_i
.extern .shared .align 16 .b8 temp[];

.visible .entry _Z7findMaxPiS_i(
	.param .u64 .ptr .align 1 _Z7findMaxPiS_i_param_0,
	.param .u64 .ptr .align 1 _Z7findMaxPiS_i_param_1,
	.param .u32 _Z7findMaxPiS_i_param_2
)
{
	.reg .pred 	%p<3>;
	.reg .b32 	%r<20>;
	.reg .b64 	%rd<7>;

	ld.param.u64 	%rd2, [_Z7findMaxPiS_i_param_0];
	ld.param.u64 	%rd3, [_Z7findMaxPiS_i_param_1];
	ld.param.u32 	%r9, [_Z7findMaxPiS_i_param_2];
	mov.u32 	%r11, %tid.x;
	mov.u32 	%r12, %ctaid.x;
	mov.u32 	%r1, %ntid.x;
	mad.lo.s32 	%r18, %r12, %r1, %r11;
	setp.ge.s32 	%p1, %r18, %r9;
	mov.b32 	%r19, 0;
	@%p1 bra 	$L__BB0_3;
	mov.u32 	%r14, %nctaid.x;
	mul.lo.s32 	%r3, %r1, %r14;
	cvta.to.global.u64 	%rd1, %rd2;
	mov.b32 	%r19, 0;
$L__BB0_2:
	mul.wide.s32 	%rd4, %r18, 4;
	add.s64 	%rd5, %rd1, %rd4;
	ld.global.u32 	%r15, [%rd5];
	max.s32 	%r19, %r15, %r19;
	add.s32 	%r18, %r18, %r3;
	setp.lt.s32 	%p2, %r18, %r9;
	@%p2 bra 	$L__BB0_2;
$L__BB0_3:
	cvta.to.global.u64 	%rd6, %rd3;
	atom.global.max.s32 	%r16, [%rd6], %r19;
	ret;

}
	// .globl	_Z12countingSortPiS_ii
.visible .entry _Z12countingSortPiS_ii(
	.param .u64 .ptr .align 1 _Z12countingSortPiS_ii_param_0,
	.param .u64 .ptr .align 1 _Z12countingSortPiS_ii_param_1,
	.param .u32 _Z12countingSortPiS_ii_param_2,
	.param .u32 _Z12countingSortPiS_ii_param_3
)
{
	.reg .pred 	%p<8>;
	.reg .b32 	%r<73>;
	.reg .b64 	%rd<11>;

	ld.param.u64 	%rd4, [_Z12countingSortPiS_ii_param_0];
	ld.param.u64 	%rd3, [_Z12countingSortPiS_ii_param_1];
	ld.param.u32 	%r19, [_Z12countingSortPiS_ii_param_2];
	ld.param.u32 	%r20, [_Z12countingSortPiS_ii_param_3];
	cvta.to.global.u64 	%rd1, %rd4;
	mov.u32 	%r1, %tid.x;
	mov.u32 	%r21, %ctaid.x;
	mov.u32 	%r2, %ntid.x;
	mad.lo.s32 	%r72, %r21, %r2, %r1;
	mul.lo.s32 	%r4, %r2, 40;
	shl.b32 	%r5, %r2, 2;
	setp.gt.u32 	%p1, %r1, 9;
	@%p1 bra 	$L__BB1_3;
	shl.b32 	%r22, %r1, 2;
	add.s32 	%r23, %r4, %r22;
	mov.u32 	%r24, temp;
	add.s32 	%r69, %r24, %r23;
	mov.u32 	%r70, %r1;
$L__BB1_2:
	mov.b32 	%r25, 0;
	st.shared.u32 	[%r69], %r25;
	add.s32 	%r70, %r70, %r2;
	add.s32 	%r69, %r69, %r5;
	setp.lt.u32 	%p2, %r70, 10;
	@%p2 bra 	$L__BB1_2;
$L__BB1_3:
	mov.u32 	%r26, temp;
	add.s32 	%r11, %r26, %r4;
	bar.sync 	0;
	setp.ge.s32 	%p3, %r72, %r20;
	@%p3 bra 	$L__BB1_6;
	mov.u32 	%r27, %nctaid.x;
	mul.lo.s32 	%r12, %r2, %r27;
	mov.u32 	%r71, %r72;
$L__BB1_5:
	mul.wide.s32 	%rd5, %r71, 4;
	add.s64 	%rd6, %rd1, %rd5;
	ld.global.u32 	%r28, [%rd6];
	div.s32 	%r29, %r28, %r19;
	mul.hi.s32 	%r30, %r29, 1717986919;
	shr.u32 	%r31, %r30, 31;
	shr.u32 	%r32, %r30, 2;
	add.s32 	%r33, %r32, %r31;
	mul.lo.s32 	%r34, %r33, 10;
	sub.s32 	%r35, %r29, %r34;
	shl.b32 	%r36, %r35, 2;
	add.s32 	%r37, %r11, %r36;
	atom.shared.add.u32 	%r38, [%r37], 1;
	add.s32 	%r71, %r71, %r12;
	setp.lt.s32 	%p4, %r71, %r20;
	@%p4 bra 	$L__BB1_5;
$L__BB1_6:
	add.s32 	%r15, %r11, %r5;
	bar.sync 	0;
	setp.ne.s32 	%p5, %r1, 0;
	@%p5 bra 	$L__BB1_8;
	mov.b32 	%r39, 0;
	st.shared.u32 	[%r15], %r39;
	ld.shared.v2.u32 	{%r40, %r41}, [%r11];
	st.shared.u32 	[%r15+4], %r40;
	add.s32 	%r42, %r41, %r40;
	st.shared.u32 	[%r15+8], %r42;
	ld.shared.v2.u32 	{%r43, %r44}, [%r11+8];
	add.s32 	%r45, %r43, %r42;
	st.shared.u32 	[%r15+12], %r45;
	add.s32 	%r46, %r44, %r45;
	st.shared.u32 	[%r15+16], %r46;
	ld.shared.v2.u32 	{%r47, %r48}, [%r11+16];
	add.s32 	%r49, %r47, %r46;
	st.shared.u32 	[%r15+20], %r49;
	add.s32 	%r50, %r48, %r49;
	st.shared.u32 	[%r15+24], %r50;
	ld.shared.v2.u32 	{%r51, %r52}, [%r11+24];
	add.s32 	%r53, %r51, %r50;
	st.shared.u32 	[%r15+28], %r53;
	add.s32 	%r54, %r52, %r53;
	st.shared.u32 	[%r15+32], %r54;
	ld.shared.u32 	%r55, [%r11+32];
	add.s32 	%r56, %r55, %r54;
	st.shared.u32 	[%r15+36], %r56;
$L__BB1_8:
	setp.ge.s32 	%p6, %r72, %r20;
	bar.sync 	0;
	@%p6 bra 	$L__BB1_11;
	mov.u32 	%r57, %nctaid.x;
	mul.lo.s32 	%r16, %r2, %r57;
	cvta.to.global.u64 	%rd2, %rd3;
$L__BB1_10:
	mul.wide.s32 	%rd7, %r72, 4;
	add.s64 	%rd8, %rd1, %rd7;
	ld.global.u32 	%r58, [%rd8];
	div.s32 	%r59, %r58, %r19;
	mul.hi.s32 	%r60, %r59, 1717986919;
	shr.u32 	%r61, %r60, 31;
	shr.u32 	%r62, %r60, 2;
	add.s32 	%r63, %r62, %r61;
	mul.lo.s32 	%r64, %r63, 10;
	sub.s32 	%r65, %r59, %r64;
	shl.b32 	%r66, %r65, 2;
	add.s32 	%r67, %r15, %r66;
	atom.shared.add.u32 	%r68, [%r67], 1;
	mul.wide.s32 	%rd9, %r68, 4;
	add.s64 	%rd10, %rd2, %rd9;
	st.global.u32 	[%rd10], %r58;
	add.s32 	%r72, %r72, %r16;
	setp.lt.s32 	%p7, %r72, %r20;
	@%p7 bra 	$L__BB1_10;
$L__BB1_11:
	ret;

}


// ===== COMPILED SASS (sm_100) =====

	.target	sm_100

	.elftype	@"ET_EXEC"


//--------------------- .note.nv.tkinfo           --------------------------
	.section	.note.nv.tkinfo,"",@"SHT_NOTE"
	.sectionflags	@"SHF_NOTE_NV_TKINFO"
	.tkinfo
        /*0018*/ 	.word	0x00000002
        /*0030*/ 	.string	""
        /*0030*/ 	.string	"ptxas"
        /*0030*/ 	.string	"Cuda compilation tools, release 13.0, V13.0.88"
        /*0030*/ 	.string	"Build cuda_13.0.r13.0/compiler.36424714_0"
        /*0030*/ 	.string	"-arch sm_100 -m 64 "



//--------------------- .note.nv.cuinfo           --------------------------
	.section	.note.nv.cuinfo,"",@"SHT_NOTE"
	.sectionflags	@"SHF_NOTE_NV_CUINFO"
        /*0018*/ 	.short	0x0002
        /*001a*/ 	.short	0x0064
        /*001c*/ 	.short	0x0082
	.zero		2


//--------------------- .nv.info                  --------------------------
	.section	.nv.info,"",@"SHT_CUDA_INFO"
	.align	4


	//----- nvinfo : EIATTR_REGCOUNT
	.align		4
        /*0000*/ 	.byte	0x04, 0x2f
        /*0002*/ 	.short	(.L_1 - .L_0)
	.align		4
.L_0:
        /*0004*/ 	.word	index@(_Z7findMaxPiS_i)
        /*0008*/ 	.word	0x0000000d


	//----- nvinfo : EIATTR_FRAME_SIZE
	.align		4
.L_1:
        /*000c*/ 	.byte	0x04, 0x11
        /*000e*/ 	.short	(.L_3 - .L_2)
	.align		4
.L_2:
        /*0010*/ 	.word	index@(_Z7findMaxPiS_i)
        /*0014*/ 	.word	0x00000000


	//----- nvinfo : EIATTR_REGCOUNT
	.align		4
.L_3:
        /*0018*/ 	.byte	0x04, 0x2f
        /*001a*/ 	.short	(.L_5 - .L_4)
	.align		4
.L_4:
        /*001c*/ 	.word	index@(_Z12countingSortPiS_ii)
        /*0020*/ 	.word	0x00000015


	//----- nvinfo : EIATTR_FRAME_SIZE
	.align		4
.L_5:
        /*0024*/ 	.byte	0x04, 0x11
        /*0026*/ 	.short	(.L_7 - .L_6)
	.align		4
.L_6:
        /*0028*/ 	.word	index@(_Z12countingSortPiS_ii)
        /*002c*/ 	.word	0x00000000


	//----- nvinfo : EIATTR_MIN_STACK_SIZE
	.align		4
.L_7:
        /*0030*/ 	.byte	0x04, 0x12
        /*0032*/ 	.short	(.L_9 - .L_8)
	.align		4
.L_8:
        /*0034*/ 	.word	index@(_Z12countingSortPiS_ii)
        /*0038*/ 	.word	0x00000000


	//----- nvinfo : EIATTR_MIN_STACK_SIZE
	.align		4
.L_9:
        /*003c*/ 	.byte	0x04, 0x12
        /*003e*/ 	.short	(.L_11 - .L_10)
	.align		4
.L_10:
        /*0040*/ 	.word	index@(_Z7findMaxPiS_i)
        /*0044*/ 	.word	0x00000000
.L_11:


//--------------------- .nv.compat                --------------------------
	.section	.nv.compat,"",@"SHT_CUDA_COMPAT_INFO"
	.align	4
        /*0000*/ 	.byte	0x02, 0x09, 0x00, 0x00, 0x02, 0x02, 0x01, 0x00, 0x02, 0x05, 0x05, 0x00, 0x03, 0x07, 0x01, 0x01
        /*0010*/ 	.byte	0x02, 0x03, 0x00, 0x00, 0x02, 0x06, 0x01, 0x00, 0x04, 0x0b, 0x08, 0x00, 0x09, 0x00, 0x00, 0x00
        /*0020*/ 	.byte	0x00, 0x00, 0x00, 0x00


//--------------------- .nv.info._Z12countingSortPiS_ii --------------------------
	.section	.nv.info._Z12countingSortPiS_ii,"",@"SHT_CUDA_INFO"
	.sectionflags	@""
	.align	4


	//----- nvinfo : EIATTR_CUDA_API_VERSION
	.align		4
        /*0000*/ 	.byte	0x04, 0x37
        /*0002*/ 	.short	(.L_13 - .L_12)
.L_12:
        /*0004*/ 	.word	0x00000082


	//----- nvinfo : EIATTR_KPARAM_INFO
	.align		4
.L_13:
        /*0008*/ 	.byte	0x04, 0x17
        /*000a*/ 	.short	(.L_15 - .L_14)
.L_14:
        /*000c*/ 	.word	0x00000000
        /*0010*/ 	.short	0x0003
        /*0012*/ 	.short	0x0014
        /*0014*/ 	.byte	0x00, 0xf0, 0x11, 0x00


	//----- nvinfo : EIATTR_KPARAM_INFO
	.align		4
.L_15:
        /*0018*/ 	.byte	0x04, 0x17
        /*001a*/ 	.short	(.L_17 - .L_16)
.L_16:
        /*001c*/ 	.word	0x00000000
        /*0020*/ 	.short	0x0002
        /*0022*/ 	.short	0x0010
        /*0024*/ 	.byte	0x00, 0xf0, 0x11, 0x00


	//----- nvinfo : EIATTR_KPARAM_INFO
	.align		4
.L_17:
        /*0028*/ 	.byte	0x04, 0x17
        /*002a*/ 	.short	(.L_19 - .L_18)
.L_18:
        /*002c*/ 	.word	0x00000000
        /*0030*/ 	.short	0x0001
        /*0032*/ 	.short	0x0008
        /*0034*/ 	.byte	0x00, 0xf5, 0x21, 0x00


	//----- nvinfo : EIATTR_KPARAM_INFO
	.align		4
.L_19:
        /*0038*/ 	.byte	0x04, 0x17
        /*003a*/ 	.short	(.L_21 - .L_20)
.L_20:
        /*003c*/ 	.word	0x00000000
        /*0040*/ 	.short	0x0000
        /*0042*/ 	.short	0x0000
        /*0044*/ 	.byte	0x00, 0xf5, 0x21, 0x00


	//----- nvinfo : EIATTR_SPARSE_MMA_MASK
	.align		4
.L_21:
        /*0048*/ 	.byte	0x03, 0x50
        /*004a*/ 	.short	0x0000


	//----- nvinfo : EIATTR_MAXREG_COUNT
	.align		4
        /*004c*/ 	.byte	0x03, 0x1b
        /*004e*/ 	.short	0x00ff


	//----- nvinfo : EIATTR_NUM_BARRIERS
	.align		4
        /*0050*/ 	.byte	0x02, 0x4c
        /*0052*/ 	.byte	0x01
	.zero		1


	//----- nvinfo : EIATTR_MERCURY_ISA_VERSION
	.align		4
        /*0054*/ 	.byte	0x03, 0x5f
        /*0056*/ 	.short	0x0101


	//----- nvinfo : EIATTR_VRC_CTA_INIT_COUNT
	.align		4
        /*0058*/ 	.byte	0x02, 0x4a
	.zero		1
	.zero		1


	//----- nvinfo : EIATTR_EXIT_INSTR_OFFSETS
	.align		4
        /*005c*/ 	.byte	0x04, 0x1c
        /*005e*/ 	.short	(.L_23 - .L_22)


	//   ....[0]....
.L_22:
        /*0060*/ 	.word	0x000006c0


	//   ....[1]....
        /*0064*/ 	.word	0x000009b0


	//----- nvinfo : EIATTR_CRS_STACK_SIZE
	.align		4
.L_23:
        /*0068*/ 	.byte	0x04, 0x1e
        /*006a*/ 	.short	(.L_25 - .L_24)
.L_24:
        /*006c*/ 	.word	0x00000000


	//----- nvinfo : EIATTR_CBANK_PARAM_SIZE
	.align		4
.L_25:
        /*0070*/ 	.byte	0x03, 0x19
        /*0072*/ 	.short	0x0018


	//----- nvinfo : EIATTR_PARAM_CBANK
	.align		4
        /*0074*/ 	.byte	0x04, 0x0a
        /*0076*/ 	.short	(.L_27 - .L_26)
	.align		4
.L_26:
        /*0078*/ 	.word	index@(.nv.constant0._Z12countingSortPiS_ii)
        /*007c*/ 	.short	0x0380
        /*007e*/ 	.short	0x0018


	//----- nvinfo : EIATTR_SW_WAR
	.align		4
.L_27:
        /*0080*/ 	.byte	0x04, 0x36
        /*0082*/ 	.short	(.L_29 - .L_28)
.L_28:
        /*0084*/ 	.word	0x00000008
.L_29:


//--------------------- .nv.info._Z7findMaxPiS_i  --------------------------
	.section	.nv.info._Z7findMaxPiS_i,"",@"SHT_CUDA_INFO"
	.sectionflags	@""
	.align	4


	//----- nvinfo : EIATTR_CUDA_API_VERSION
	.align		4
        /*0000*/ 	.byte	0x04, 0x37
        /*0002*/ 	.short	(.L_31 - .L_30)
.L_30:
        /*0004*/ 	.word	0x00000082


	//----- nvinfo : EIATTR_KPARAM_INFO
	.align		4
.L_31:
        /*0008*/ 	.byte	0x04, 0x17
        /*000a*/ 	.short	(.L_33 - .L_32)
.L_32:
        /*000c*/ 	.word	0x00000000
        /*0010*/ 	.short	0x0002
        /*0012*/ 	.short	0x0010
        /*0014*/ 	.byte	0x00, 0xf0, 0x11, 0x00


	//----- nvinfo : EIATTR_KPARAM_INFO
	.align		4
.L_33:
        /*0018*/ 	.byte	0x04, 0x17
        /*001a*/ 	.short	(.L_35 - .L_34)
.L_34:
        /*001c*/ 	.word	0x00000000
        /*0020*/ 	.short	0x0001
        /*0022*/ 	.short	0x0008
        /*0024*/ 	.byte	0x00, 0xf5, 0x21, 0x00


	//----- nvinfo : EIATTR_KPARAM_INFO
	.align		4
.L_35:
        /*0028*/ 	.byte	0x04, 0x17
        /*002a*/ 	.short	(.L_37 - .L_36)
.L_36:
        /*002c*/ 	.word	0x00000000
        /*0030*/ 	.short	0x0000
        /*0032*/ 	.short	0x0000
        /*0034*/ 	.byte	0x00, 0xf5, 0x21, 0x00


	//----- nvinfo : EIATTR_SPARSE_MMA_MASK
	.align		4
.L_37:
        /*0038*/ 	.byte	0x03, 0x50
        /*003a*/ 	.short	0x0000


	//----- nvinfo : EIATTR_MAXREG_COUNT
	.align		4
        /*003c*/ 	.byte	0x03, 0x1b
        /*003e*/ 	.short	0x00ff


	//----- nvinfo : EIATTR_MERCURY_ISA_VERSION
	.align		4
        /*0040*/ 	.byte	0x03, 0x5f
        /*0042*/ 	.short	0x0101


	//----- nvinfo : EIATTR_INT_WARP_WIDE_INSTR_OFFSETS
	.align		4
        /*0044*/ 	.byte	0x04, 0x31
        /*0046*/ 	.short	(.L_39 - .L_38)


	//   ....[0]....
.L_38:
        /*0048*/ 	.word	0x00000180


	//   ....[1]....
        /*004c*/ 	.word	0x00000190


	//----- nvinfo : EIATTR_VRC_CTA_INIT_COUNT
	.align		4
.L_39:
        /*0050*/ 	.byte	0x02, 0x4a
	.zero		1
	.zero		1


	//----- nvinfo : EIATTR_EXIT_INSTR_OFFSETS
	.align		4
        /*0054*/ 	.byte	0x04, 0x1c
        /*0056*/ 	.short	(.L_41 - .L_40)


	//   ....[0]....
.L_40:
        /*0058*/ 	.word	0x000001e0


	//----- nvinfo : EIATTR_CRS_STACK_SIZE
	.align		4
.L_41:
        /*005c*/ 	.byte	0x04, 0x1e
        /*005e*/ 	.short	(.L_43 - .L_42)
.L_42:
        /*0060*/ 	.word	0x00000000


	//----- nvinfo : EIATTR_CBANK_PARAM_SIZE
	.align		4
.L_43:
        /*0064*/ 	.byte	0x03, 0x19
        /*0066*/ 	.short	0x0014


	//----- nvinfo : EIATTR_PARAM_CBANK
	.align		4
        /*0068*/ 	.byte	0x04, 0x0a
        /*006a*/ 	.short	(.L_45 - .L_44)
	.align		4
.L_44:
        /*006c*/ 	.word	index@(.nv.constant0._Z7findMaxPiS_i)
        /*0070*/ 	.short	0x0380
        /*0072*/ 	.short	0x0014


	//----- nvinfo : EIATTR_SW_WAR
	.align		4
.L_45:
        /*0074*/ 	.byte	0x04, 0x36
        /*0076*/ 	.short	(.L_47 - .L_46)
.L_46:
        /*0078*/ 	.word	0x00000008
.L_47:


//--------------------- .nv.callgraph             --------------------------
	.section	.nv.callgraph,"",@"SHT_CUDA_CALLGRAPH"
	.align	4
	.sectionentsize	8
	.align		4
        /*0000*/ 	.word	0x00000000
	.align		4
        /*0004*/ 	.word	0xffffffff
	.align		4
        /*0008*/ 	.word	0x00000000
	.align		4
        /*000c*/ 	.word	0xfffffffe
	.align		4
        /*0010*/ 	.word	0x00000000
	.align		4
        /*0014*/ 	.word	0xfffffffd
	.align		4
        /*0018*/ 	.word	0x00000000
	.align		4
        /*001c*/ 	.word	0xfffffffc


//--------------------- .text._Z12countingSortPiS_ii --------------------------
	.section	.text._Z12countingSortPiS_ii,"ax",@progbits
	.align	128
        .global         _Z12countingSortPiS_ii
        .type           _Z12countingSortPiS_ii,@function
        .size           _Z12countingSortPiS_ii,(.L_x_14 - _Z12countingSortPiS_ii)
        .other          _Z12countingSortPiS_ii,@"STO_CUDA_ENTRY STV_DEFAULT"
_Z12countingSortPiS_ii:
.text._Z12countingSortPiS_ii:
[----:B------:R-:W-:Y:S01]  /*0000*/  LDC R1, c[0x0][0x37c] ;  /* 0x0000df00ff017b82 */ /* 0x000fe20000000800 */
[----:B------:R-:W0:Y:S07]  /*0010*/  S2R R4, SR_TID.X ;  /* 0x0000000000047919 */ /* 0x000e2e0000002100 */
[----:B------:R-:W1:Y:S01]  /*0020*/  S2UR UR4, SR_CTAID.X ;  /* 0x00000000000479c3 */ /* 0x000e620000002500 */
[----:B------:R-:W-:Y:S01]  /*0030*/  BSSY.RECONVERGENT B0, `(.L_x_0) ;  /* 0x0000012000007945 */ /* 0x000fe20003800200 */
[----:B------:R-:W2:Y:S06]  /*0040*/  S2R R6, SR_CgaCtaId ;  /* 0x0000000000067919 */ /* 0x000eac0000008800 */
[----:B------:R-:W1:Y:S01]  /*0050*/  LDC R2, c[0x0][0x360] ;  /* 0x0000d800ff027b82 */ /* 0x000e620000000800 */
[----:B0-----:R-:W-:Y:S01]  /*0060*/  ISETP.GT.U32.AND P0, PT, R4, 0x9, PT ;  /* 0x000000090400780c */ /* 0x001fe20003f04070 */
[----:B-1----:R-:W-:-:S02]  /*0070*/  IMAD R0, R2, UR4, R4 ;  /* 0x0000000402007c24 */ /* 0x002fc4000f8e0204 */
[----:B------:R-:W-:-:S10]  /*0080*/  IMAD R7, R2, 0x28, RZ ;  /* 0x0000002802077824 */ /* 0x000fd400078e02ff */
[----:B--2---:R-:W-:Y:S05]  /*0090*/  @P0 BRA `(.L_x_1) ;  /* 0x00000000002c0947 */ /* 0x004fea0003800000 */
[----:B------:R-:W0:Y:S01]  /*00a0*/  S2UR UR5, SR_CgaCtaId ;  /* 0x00000000000579c3 */ /* 0x000e220000008800 */
[----:B------:R-:W-:Y:S01]  /*00b0*/  UMOV UR4, 0x400 ;  /* 0x0000040000047882 */ /* 0x000fe20000000000 */
[----:B------:R-:W-:Y:S02]  /*00c0*/  IMAD R3, R4, 0x4, R7 ;  /* 0x0000000404037824 */ /* 0x000fe400078e0207 */
[----:B------:R-:W-:Y:S01]  /*00d0*/  IMAD.MOV.U32 R5, RZ, RZ, R4 ;  /* 0x000000ffff057224 */ /* 0x000fe200078e0004 */
[----:B0-----:R-:W-:-:S06]  /*00e0*/  ULEA UR4, UR5, UR4, 0x18 ;  /* 0x0000000405047291 */ /* 0x001fcc000f8ec0ff */
[----:B------:R-:W-:-:S07]  /*00f0*/  IADD3 R3, PT, PT, R3, UR4, RZ ;  /* 0x0000000403037c10 */ /* 0x000fce000fffe0ff */
.L_x_2:
[C---:B------:R-:W-:Y:S01]  /*0100*/  IMAD.IADD R5, R2.reuse, 0x1, R5 ;  /* 0x0000000102057824 */ /* 0x040fe200078e0205 */
[----:B------:R0:W-:Y:S04]  /*0110*/  STS [R3], RZ ;  /* 0x000000ff03007388 */ /* 0x0001e80000000800 */
[----:B------:R-:W-:Y:S01]  /*0120*/  ISETP.GE.U32.AND P0, PT, R5, 0xa, PT ;  /* 0x0000000a0500780c */ /* 0x000fe20003f06070 */
[----:B0-----:R-:W-:-:S12]  /*0130*/  IMAD R3, R2, 0x4, R3 ;  /* 0x0000000402037824 */ /* 0x001fd800078e0203 */
[----:B------:R-:W-:Y:S05]  /*0140*/  @!P0 BRA `(.L_x_2) ;  /* 0xfffffffc00ec8947 */ /* 0x000fea000383ffff */
.L_x_1:
[----:B------:R-:W-:Y:S05]  /*0150*/  BSYNC.RECONVERGENT B0 ;  /* 0x0000000000007941 */ /* 0x000fea0003800200 */
.L_x_0:
[----:B------:R-:W0:Y:S01]  /*0160*/  LDCU UR4, c[0x0][0x394] ;  /* 0x00007280ff0477ac */ /* 0x000e220008000800 */
[----:B------:R-:W-:Y:S01]  /*0170*/  MOV R3, 0x400 ;  /* 0x0000040000037802 */ /* 0x000fe20000000f00 */
[----:B------:R-:W-:Y:S01]  /*0180*/  BSSY.RECONVERGENT B0, `(.L_x_3) ;  /* 0x0000036000007945 */ /* 0x000fe20003800200 */
[----:B------:R-:W-:Y:S01]  /*0190*/  BAR.SYNC.DEFER_BLOCKING 0x0 ;  /* 0x0000000000007b1d */ /* 0x000fe20000010000 */
[----:B------:R-:W-:Y:S02]  /*01a0*/  ISETP.NE.AND P0, PT, R4, RZ, PT ;  /* 0x000000ff0400720c */ /* 0x000fe40003f05270 */
[----:B------:R-:W-:-:S03]  /*01b0*/  LEA R6, R6, R3, 0x18 ;  /* 0x0000000306067211 */ /* 0x000fc600078ec0ff */
[----:B------:R-:W1:Y:S02]  /*01c0*/  LDCU.64 UR6, c[0x0][0x358] ;  /* 0x00006b00ff0677ac */ /* 0x000e640008000a00 */
[----:B------:R-:W-:Y:S01]  /*01d0*/  IMAD.IADD R7, R7, 0x1, R6 ;  /* 0x0000000107077824 */ /* 0x000fe200078e0206 */
[----:B------:R-:W2:Y:S03]  /*01e0*/  LDCU UR5, c[0x0][0x394] ;  /* 0x00007280ff0577ac */ /* 0x000ea60008000800 */
[----:B------:R-:W-:Y:S01]  /*01f0*/  IMAD R3, R2, 0x4, R7 ;  /* 0x0000000402037824 */ /* 0x000fe200078e0207 */
[----:B0-----:R-:W-:-:S04]  /*0200*/  MOV R9, UR4 ;  /* 0x0000000400097c02 */ /* 0x001fc80008000f00 */
[----:B------:R-:W-:-:S13]  /*0210*/  ISETP.GE.AND P1, PT, R0, R9, PT ;  /* 0x000000090000720c */ /* 0x000fda0003f26270 */
[----:B-12---:R-:W-:Y:S05]  /*0220*/  @P1 BRA `(.L_x_4) ;  /* 0x0000000000ac1947 */ /* 0x006fea0003800000 */
[----:B------:R-:W0:Y:S01]  /*0230*/  LDC R14, c[0x0][0x390] ;  /* 0x0000e400ff0e7b82 */ /* 0x000e220000000800 */
[----:B------:R-:W1:Y:S01]  /*0240*/  LDCU UR4, c[0x0][0x370] ;  /* 0x00006e00ff0477ac */ /* 0x000e620008000800 */
[----:B------:R-:W-:-:S06]  /*0250*/  IMAD.MOV.U32 R10, RZ, RZ, RZ ;  /* 0x000000ffff0a7224 */ /* 0x000fcc00078e00ff */
[----:B------:R-:W2:Y:S08]  /*0260*/  LDC R8, c[0x0][0x390] ;  /* 0x0000e400ff087b82 */ /* 0x000eb00000000800 */
[----:B------:R-:W3:Y:S01]  /*0270*/  LDC.64 R4, c[0x0][0x380] ;  /* 0x0000e000ff047b82 */ /* 0x000ee20000000a00 */
[----:B0-----:R-:W-:Y:S02]  /*0280*/  IABS R6, R14 ;  /* 0x0000000e00067213 */ /* 0x001fe40000000000 */
[----:B------:R-:W-:-:S02]  /*0290*/  ISETP.NE.AND P1, PT, R14, RZ, PT ;  /* 0x000000ff0e00720c */ /* 0x000fc40003f25270 */
[----:B------:R-:W0:Y:S08]  /*02a0*/  I2F.RP R9, R6 ;  /* 0x0000000600097306 */ /* 0x000e300000209400 */
[----:B0-----:R-:W0:Y:S02]  /*02b0*/  MUFU.RCP R9, R9 ;  /* 0x0000000900097308 */ /* 0x001e240000001000 */
[----:B0-----:R-:W-:-:S06]  /*02c0*/  IADD3 R12, PT, PT, R9, 0xffffffe, RZ ;  /* 0x0ffffffe090c7810 */ /* 0x001fcc0007ffe0ff */
[----:B------:R0:W4:Y:S02]  /*02d0*/  F2I.FTZ.U32.TRUNC.NTZ R11, R12 ;  /* 0x0000000c000b7305 */ /* 0x000124000021f000 */
[----:B0-----:R-:W-:Y:S01]  /*02e0*/  LOP3.LUT R12, RZ, R14, RZ, 0x33, !PT ;  /* 0x0000000eff0c7212 */ /* 0x001fe200078e33ff */
[----:B----4-:R-:W-:-:S04]  /*02f0*/  IMAD.MOV R13, RZ, RZ, -R11 ;  /* 0x000000ffff0d7224 */ /* 0x010fc800078e0a0b */
[----:B------:R-:W-:-:S04]  /*0300*/  IMAD R13, R13, R6, RZ ;  /* 0x000000060d0d7224 */ /* 0x000fc800078e02ff */
[----:B------:R-:W-:Y:S01]  /*0310*/  IMAD.HI.U32 R11, R11, R13, R10 ;  /* 0x0000000d0b0b7227 */ /* 0x000fe200078e000a */
[----:B------:R-:W-:-:S03]  /*0320*/  MOV R10, R0 ;  /* 0x00000000000a7202 */ /* 0x000fc60000000f00 */
[----:B-123--:R-:W-:-:S07]  /*0330*/  IMAD R13, R2, UR4, RZ ;  /* 0x00000004020d7c24 */ /* 0x00efce000f8e02ff */
.L_x_5:
[----:B------:R-:W-:-:S06]  /*0340*/  IMAD.WIDE R14, R10, 0x4, R4 ;  /* 0x000000040a0e7825 */ /* 0x000fcc00078e0204 */
[----:B------:R-:W2:Y:S01]  /*0350*/  LDG.E R15, desc[UR6][R14.64] ;  /* 0x000000060e0f7981 */ /* 0x000ea2000c1e1900 */
[-C--:B------:R-:W-:Y:S01]  /*0360*/  IABS R18, R8.reuse ;  /* 0x0000000800127213 */ /* 0x080fe20000000000 */
[----:B------:R-:W-:Y:S01]  /*0370*/  IMAD.IADD R10, R13, 0x1, R10 ;  /* 0x000000010d0a7824 */ /* 0x000fe200078e020a */
[----:B--2---:R-:W-:Y:S02]  /*0380*/  IABS R16, R15 ;  /* 0x0000000f00107213 */ /* 0x004fe40000000000 */
[----:B------:R-:W-:-:S03]  /*0390*/  LOP3.LUT R15, R15, R8, RZ, 0x3c, !PT ;  /* 0x000000080f0f7212 */ /* 0x000fc600078e3cff */
[----:B------:R-:W-:Y:S01]  /*03a0*/  IMAD.HI.U32 R9, R11, R16, RZ ;  /* 0x000000100b097227 */ /* 0x000fe200078e00ff */
[----:B------:R-:W-:-:S03]  /*03b0*/  ISETP.GE.AND P4, PT, R15, RZ, PT ;  /* 0x000000ff0f00720c */ /* 0x000fc60003f86270 */
[----:B------:R-:W-:-:S04]  /*03c0*/  IMAD.MOV R17, RZ, RZ, -R9 ;  /* 0x000000ffff117224 */ /* 0x000fc800078e0a09 */
[----:B------:R-:W-:-:S05]  /*03d0*/  IMAD R17, R18, R17, R16 ;  /* 0x0000001112117224 */ /* 0x000fca00078e0210 */
[----:B------:R-:W-:-:S13]  /*03e0*/  ISETP.GT.U32.AND P3, PT, R6, R17, PT ;  /* 0x000000110600720c */ /* 0x000fda0003f64070 */
[----:B------:R-:W-:Y:S01]  /*03f0*/  @!P3 IMAD.IADD R17, R17, 0x1, -R18 ;  /* 0x000000011111b824 */ /* 0x000fe200078e0a12 */
[----:B------:R-:W-:-:S04]  /*0400*/  @!P3 IADD3 R9, PT, PT, R9, 0x1, RZ ;  /* 0x000000010909b810 */ /* 0x000fc80007ffe0ff */
[----:B------:R-:W-:-:S13]  /*0410*/  ISETP.GE.U32.AND P2, PT, R17, R6, PT ;  /* 0x000000061100720c */ /* 0x000fda0003f46070 */
[----:B------:R-:W-:-:S04]  /*0420*/  @P2 VIADD R9, R9, 0x1 ;  /* 0x0000000109092836 */ /* 0x000fc80000000000 */
[----:B------:R-:W-:-:S05]  /*0430*/  @!P4 IMAD.MOV R9, RZ, RZ, -R9 ;  /* 0x000000ffff09c224 */ /* 0x000fca00078e0a09 */
[----:B------:R-:W-:-:S05]  /*0440*/  SEL R9, R12, R9, !P1 ;  /* 0x000000090c097207 */ /* 0x000fca0004800000 */
[----:B------:R-:W-:-:S05]  /*0450*/  IMAD.HI R14, R9, 0x66666667, RZ ;  /* 0x66666667090e7827 */ /* 0x000fca00078e02ff */
[----:B------:R-:W-:-:S04]  /*0460*/  SHF.R.U32.HI R15, RZ, 0x1f, R14 ;  /* 0x0000001fff0f7819 */ /* 0x000fc8000001160e */
[----:B------:R-:W-:-:S05]  /*0470*/  LEA.HI R14, R14, R15, RZ, 0x1e ;  /* 0x0000000f0e0e7211 */ /* 0x000fca00078ff0ff */
[----:B------:R-:W-:Y:S02]  /*0480*/  IMAD R14, R14, -0xa, R9 ;  /* 0xfffffff60e0e7824 */ /* 0x000fe400078e0209 */
[----:B------:R-:W-:-:S03]  /*0490*/  IMAD.U32 R9, RZ, RZ, UR5 ;  /* 0x00000005ff097e24 */ /* 0x000fc6000f8e00ff */
[----:B------:R-:W-:Y:S02]  /*04a0*/  LEA R14, R14, R7, 0x2 ;  /* 0x000000070e0e7211 */ /* 0x000fe400078e10ff */
[----:B------:R-:W-:-:S03]  /*04b0*/  ISETP.GE.AND P2, PT, R10, R9, PT ;  /* 0x000000090a00720c */ /* 0x000fc60003f46270 */
[----:B------:R0:W-:Y:S10]  /*04c0*/  ATOMS.POPC.INC.32 RZ, [R14+URZ] ;  /* 0x000000000eff7f8c */ /* 0x0001f4000d8000ff */
[----:B0-----:R-:W-:Y:S05]  /*04d0*/  @!P2 BRA `(.L_x_5) ;  /* 0xfffffffc0098a947 */ /* 0x001fea000383ffff */
.L_x_4:
[----:B------:R-:W-:Y:S05]  /*04e0*/  BSYNC.RECONVERGENT B0 ;  /* 0x0000000000007941 */ /* 0x000fea0003800200 */
.L_x_3:
[----:B------:R-:W-:Y:S06]  /*04f0*/  BAR.SYNC.DEFER_BLOCKING 0x0 ;  /* 0x0000000000007b1d */ /* 0x000fec0000010000 */
[----:B------:R-:W-:Y:S04]  /*0500*/  BSSY.RECONVERGENT B0, `(.L_x_6) ;  /* 0x0000019000007945 */ /* 0x000fe80003800200 */
[----:B------:R-:W-:Y:S05]  /*0510*/  @P0 BRA `(.L_x_7) ;  /* 0x00000000005c0947 */ /* 0x000fea0003800000 */
[----:B------:R-:W-:Y:S04]  /*0520*/  STS [R3], RZ ;  /* 0x000000ff03007388 */ /* 0x000fe80000000800 */
[----:B------:R-:W0:Y:S02]  /*0530*/  LDS.64 R4, [R7] ;  /* 0x0000000007047984 */ /* 0x000e240000000a00 */
[----:B0-----:R-:W-:Y:S02]  /*0540*/  IADD3 R5, PT, PT, R4, R5, RZ ;  /* 0x0000000504057210 */ /* 0x001fe40007ffe0ff */
[----:B------:R-:W-:Y:S04]  /*0550*/  STS [R3+0x4], R4 ;  /* 0x0000040403007388 */ /* 0x000fe80000000800 */
[----:B------:R-:W-:Y:S04]  /*0560*/  STS [R3+0x8], R5 ;  /* 0x0000080503007388 */ /* 0x000fe80000000800 */
[----:B------:R-:W0:Y:S02]  /*0570*/  LDS.64 R10, [R7+0x8] ;  /* 0x00000800070a7984 */ /* 0x000e240000000a00 */
[----:B0-----:R-:W-:-:S04]  /*0580*/  IMAD.IADD R10, R5, 0x1, R10 ;  /* 0x00000001050a7824 */ /* 0x001fc800078e020a */
[----:B------:R-:W-:Y:S01]  /*0590*/  IMAD.IADD R11, R11, 0x1, R10 ;  /* 0x000000010b0b7824 */ /* 0x000fe200078e020a */
[----:B------:R-:W-:Y:S04]  /*05a0*/  STS [R3+0xc], R10 ;  /* 0x00000c0a03007388 */ /* 0x000fe80000000800 */
[----:B------:R-:W-:Y:S04]  /*05b0*/  STS [R3+0x10], R11 ;  /* 0x0000100b03007388 */ /* 0x000fe80000000800 */
[----:B------:R-:W0:Y:S02]  /*05c0*/  LDS.64 R12, [R7+0x10] ;  /* 0x00001000070c7984 */ /* 0x000e240000000a00 */
[----:B0-----:R-:W-:-:S05]  /*05d0*/  IADD3 R12, PT, PT, R11, R12, RZ ;  /* 0x0000000c0b0c7210 */ /* 0x001fca0007ffe0ff */
[----:B------:R-:W-:Y:S01]  /*05e0*/  IMAD.IADD R13, R13, 0x1, R12 ;  /* 0x000000010d0d7824 */ /* 0x000fe200078e020c */
[----:B------:R-:W-:Y:S04]  /*05f0*/  STS [R3+0x14], R12 ;  /* 0x0000140c03007388 */ /* 0x000fe80000000800 */
[----:B------:R-:W-:Y:S04]  /*0600*/  STS [R3+0x18], R13 ;  /* 0x0000180d03007388 */ /* 0x000fe80000000800 */
[----:B------:R-:W0:Y:S02]  /*0610*/  LDS.64 R4, [R7+0x18] ;  /* 0x0000180007047984 */ /* 0x000e240000000a00 */
[----:B0-----:R-:W-:-:S05]  /*0620*/  IMAD.IADD R4, R13, 0x1, R4 ;  /* 0x000000010d047824 */ /* 0x001fca00078e0204 */
[----:B------:R-:W-:Y:S01]  /*0630*/  IADD3 R6, PT, PT, R5, R4, RZ ;  /* 0x0000000405067210 */ /* 0x000fe20007ffe0ff */
[----:B------:R-:W-:Y:S04]  /*0640*/  STS [R3+0x1c], R4 ;  /* 0x00001c0403007388 */ /* 0x000fe80000000800 */
[----:B------:R-:W-:Y:S04]  /*0650*/  STS [R3+0x20], R6 ;  /* 0x0000200603007388 */ /* 0x000fe80000000800 */
[----:B------:R-:W0:Y:S02]  /*0660*/  LDS R5, [R7+0x20] ;  /* 0x0000200007057984 */ /* 0x000e240000000800 */
[----:B0-----:R-:W-:-:S05]  /*0670*/  IMAD.IADD R8, R6, 0x1, R5 ;  /* 0x0000000106087824 */ /* 0x001fca00078e0205 */
[----:B------:R0:W-:Y:S02]  /*0680*/  STS [R3+0x24], R8 ;  /* 0x0000240803007388 */ /* 0x0001e40000000800 */
.L_x_7:
[----:B------:R-:W-:Y:S05]  /*0690*/  BSYNC.RECONVERGENT B0 ;  /* 0x0000000000007941 */ /* 0x000fea0003800200 */
.L_x_6:
[----:B------:R-:W-:Y:S01]  /*06a0*/  BAR.SYNC.DEFER_BLOCKING 0x0 ;  /* 0x0000000000007b1d */ /* 0x000fe20000010000 */
[----:B------:R-:W-:-:S13]  /*06b0*/  ISETP.GE.AND P0, PT, R0, R9, PT ;  /* 0x000000090000720c */ /* 0x000fda0003f06270 */
[----:B------:R-:W-:Y:S05]  /*06c0*/  @P0 EXIT ;  /* 0x000000000000094d */ /* 0x000fea0003800000 */
[----:B------:R-:W0:Y:S01]  /*06d0*/  LDC R12, c[0x0][0x390] ;  /* 0x0000e400ff0c7b82 */ /* 0x000e220000000800 */
[----:B------:R-:W1:Y:S01]  /*06e0*/  LDCU UR4, c[0x0][0x370] ;  /* 0x00006e00ff0477ac */ /* 0x000e620008000800 */
[----:B------:R-:W2:Y:S06]  /*06f0*/  LDCU UR5, c[0x0][0x394] ;  /* 0x00007280ff0577ac */ /* 0x000eac0008000800 */
[----:B------:R-:W3:Y:S08]  /*0700*/  LDC R9, c[0x0][0x390] ;  /* 0x0000e400ff097b82 */ /* 0x000ef00000000800 */
[----:B------:R-:W4:Y:S01]  /*0710*/  LDC.64 R6, c[0x0][0x380] ;  /* 0x0000e000ff067b82 */ /* 0x000f220000000a00 */
[----:B0-----:R-:W-:-:S07]  /*0720*/  IABS R8, R12 ;  /* 0x0000000c00087213 */ /* 0x001fce0000000000 */
[----:B------:R-:W0:Y:S01]  /*0730*/  LDC.64 R4, c[0x0][0x388] ;  /* 0x0000e200ff047b82 */ /* 0x000e220000000a00 */
[----:B------:R-:W-:Y:S01]  /*0740*/  ISETP.NE.AND P3, PT, R12, RZ, PT ;  /* 0x000000ff0c00720c */ /* 0x000fe20003f65270 */
[----:B------:R-:W5:Y:S08]  /*0750*/  I2F.RP R13, R8 ;  /* 0x00000008000d7306 */ /* 0x000f700000209400 */
[----:B-----5:R-:W5:Y:S02]  /*0760*/  MUFU.RCP R13, R13 ;  /* 0x0000000d000d7308 */ /* 0x020f640000001000 */
[----:B-----5:R-:W-:-:S06]  /*0770*/  VIADD R10, R13, 0xffffffe ;  /* 0x0ffffffe0d0a7836 */ /* 0x020fcc0000000000 */
[----:B------:R5:W1:Y:S02]  /*0780*/  F2I.FTZ.U32.TRUNC.NTZ R11, R10 ;  /* 0x0000000a000b7305 */ /* 0x000a64000021f000 */
[----:B-----5:R-:W-:Y:S01]  /*0790*/  IMAD.MOV.U32 R10, RZ, RZ, RZ ;  /* 0x000000ffff0a7224 */ /* 0x020fe200078e00ff */
[----:B-1----:R-:W-:-:S05]  /*07a0*/  IADD3 R15, PT, PT, RZ, -R11, RZ ;  /* 0x8000000bff0f7210 */ /* 0x002fca0007ffe0ff */
[----:B------:R-:W-:-:S04]  /*07b0*/  IMAD R13, R15, R8, RZ ;  /* 0x000000080f0d7224 */ /* 0x000fc800078e02ff */
[----:B------:R-:W-:-:S04]  /*07c0*/  IMAD.HI.U32 R10, R11, R13, R10 ;  /* 0x0000000d0b0a7227 */ /* 0x000fc800078e000a */
[----:B------:R-:W-:Y:S01]  /*07d0*/  IMAD R11, R2, UR4, RZ ;  /* 0x00000004020b7c24 */ /* 0x000fe2000f8e02ff */
[----:B0-234-:R-:W-:-:S07]  /*07e0*/  LOP3.LUT R2, RZ, R12, RZ, 0x33, !PT ;  /* 0x0000000cff027212 */ /* 0x01dfce00078e33ff */
.L_x_8:
[----:B0-----:R-:W-:-:S06]  /*07f0*/  IMAD.WIDE R12, R0, 0x4, R6 ;  /* 0x00000004000c7825 */ /* 0x001fcc00078e0206 */
[----:B------:R-:W2:Y:S01]  /*0800*/  LDG.E R12, desc[UR6][R12.64] ;  /* 0x000000060c0c7981 */ /* 0x000ea2000c1e1900 */
[-C--:B------:R-:W-:Y:S02]  /*0810*/  IABS R18, R9.reuse ;  /* 0x0000000900127213 */ /* 0x080fe40000000000 */
[----:B------:R-:W-:Y:S02]  /*0820*/  IADD3 R0, PT, PT, R11, R0, RZ ;  /* 0x000000000b007210 */ /* 0x000fe40007ffe0ff */
[----:B--2---:R-:W-:Y:S02]  /*0830*/  IABS R15, R12 ;  /* 0x0000000c000f7213 */ /* 0x004fe40000000000 */
[----:B------:R-:W-:-:S03]  /*0840*/  LOP3.LUT R13, R12, R9, RZ, 0x3c, !PT ;  /* 0x000000090c0d7212 */ /* 0x000fc600078e3cff */
[----:B------:R-:W-:Y:S01]  /*0850*/  IMAD.HI.U32 R14, R10, R15, RZ ;  /* 0x0000000f0a0e7227 */ /* 0x000fe200078e00ff */
[----:B------:R-:W-:-:S03]  /*0860*/  ISETP.GE.AND P2, PT, R13, RZ, PT ;  /* 0x000000ff0d00720c */ /* 0x000fc60003f46270 */
[----:B------:R-:W-:-:S04]  /*0870*/  IMAD.MOV R16, RZ, RZ, -R14 ;  /* 0x000000ffff107224 */ /* 0x000fc800078e0a0e */
[----:B------:R-:W-:-:S05]  /*0880*/  IMAD R15, R18, R16, R15 ;  /* 0x00000010120f7224 */ /* 0x000fca00078e020f */
[----:B------:R-:W-:-:S13]  /*0890*/  ISETP.GT.U32.AND P1, PT, R8, R15, PT ;  /* 0x0000000f0800720c */ /* 0x000fda0003f24070 */
[----:B------:R-:W-:Y:S01]  /*08a0*/  @!P1 IADD3 R15, PT, PT, R15, -R18, RZ ;  /* 0x800000120f0f9210 */ /* 0x000fe20007ffe0ff */
[----:B------:R-:W-:-:S03]  /*08b0*/  @!P1 VIADD R14, R14, 0x1 ;  /* 0x000000010e0e9836 */ /* 0x000fc60000000000 */
[----:B------:R-:W-:-:S13]  /*08c0*/  ISETP.GE.U32.AND P0, PT, R15, R8, PT ;  /* 0x000000080f00720c */ /* 0x000fda0003f06070 */
[----:B------:R-:W-:Y:S02]  /*08d0*/  @P0 IADD3 R14, PT, PT, R14, 0x1, RZ ;  /* 0x000000010e0e0810 */ /* 0x000fe40007ffe0ff */
[----:B------:R-:W-:-:S03]  /*08e0*/  ISETP.GE.AND P0, PT, R0, UR5, PT ;  /* 0x0000000500007c0c */ /* 0x000fc6000bf06270 */
[----:B------:R-:W-:-:S05]  /*08f0*/  @!P2 IMAD.MOV R14, RZ, RZ, -R14 ;  /* 0x000000ffff0ea224 */ /* 0x000fca00078e0a0e */
[----:B------:R-:W-:-:S05]  /*0900*/  SEL R14, R2, R14, !P3 ;  /* 0x0000000e020e7207 */ /* 0x000fca0005800000 */
[----:B------:R-:W-:-:S05]  /*0910*/  IMAD.HI R13, R14, 0x66666667, RZ ;  /* 0x666666670e0d7827 */ /* 0x000fca00078e02ff */
[----:B------:R-:W-:-:S04]  /*0920*/  SHF.R.U32.HI R16, RZ, 0x1f, R13 ;  /* 0x0000001fff107819 */ /* 0x000fc8000001160d */
[----:B------:R-:W-:Y:S01]  /*0930*/  LEA.HI R13, R13, R16, RZ, 0x1e ;  /* 0x000000100d0d7211 */ /* 0x000fe200078ff0ff */
[----:B------:R-:W-:-:S04]  /*0940*/  HFMA2 R16, -RZ, RZ, 0, 5.9604644775390625e-08 ;  /* 0x00000001ff107431 */ /* 0x000fc800000001ff */
[----:B------:R-:W-:-:S04]  /*0950*/  IMAD R14, R13, -0xa, R14 ;  /* 0xfffffff60d0e7824 */ /* 0x000fc800078e020e */
[----:B------:R-:W-:-:S06]  /*0960*/  IMAD R13, R14, 0x4, R3 ;  /* 0x000000040e0d7824 */ /* 0x000fcc00078e0203 */
[----:B------:R-:W0:Y:S02]  /*0970*/  ATOMS.ADD R13, [R13], R16 ;  /* 0x000000100d0d738c */ /* 0x000e240000000000 */
[----:B0-----:R-:W-:-:S05]  /*0980*/  IMAD.WIDE R14, R13, 0x4, R4 ;  /* 0x000000040d0e7825 */ /* 0x001fca00078e0204 */
[----:B------:R0:W-:Y:S01]  /*0990*/  STG.E desc[UR6][R14.64], R12 ;  /* 0x0000000c0e007986 */ /* 0x0001e2000c101906 */
[----:B------:R-:W-:Y:S05]  /*09a0*/  @!P0 BRA `(.L_x_8) ;  /* 0xfffffffc00908947 */ /* 0x000fea000383ffff */
[----:B------:R-:W-:Y:S05]  /*09b0*/  EXIT ;  /* 0x000000000000794d */ /* 0x000fea0003800000 */
.L_x_9:
[----:B------:R-:W-:-:S00]  /*09c0*/  BRA `(.L_x_9) ;  /* 0xfffffffc00fc7947 */ /* 0x000fc0000383ffff */
[----:B------:R-:W-:-:S00]  /*09d0*/  NOP ;  /* 0x0000000000007918 */ /* 0x000fc00000000000 */
        /* <DEDUP_REMOVED lines=10> */
.L_x_14:


//--------------------- .text._Z7findMaxPiS_i     --------------------------
	.section	.text._Z7findMaxPiS_i,"ax",@progbits
	.align	128
        .global         _Z7findMaxPiS_i
        .type           _Z7findMaxPiS_i,@function
        .size           _Z7findMaxPiS_i,(.L_x_15 - _Z7findMaxPiS_i)
        .other          _Z7findMaxPiS_i,@"STO_CUDA_ENTRY STV_DEFAULT"
_Z7findMaxPiS_i:
.text._Z7findMaxPiS_i:
[----:B------:R-:W-:Y:S01]  /*0000*/  LDC R1, c[0x0][0x37c] ;  /* 0x0000df00ff017b82 */ /* 0x000fe20000000800 */
[----:B------:R-:W0:Y:S07]  /*0010*/  S2R R0, SR_TID.X ;  /* 0x0000000000007919 */ /* 0x000e2e0000002100 */
[----:B------:R-:W0:Y:S01]  /*0020*/  S2UR UR4, SR_CTAID.X ;  /* 0x00000000000479c3 */ /* 0x000e220000002500 */
[----:B------:R-:W1:Y:S01]  /*0030*/  LDCU UR5, c[0x0][0x390] ;  /* 0x00007200ff0577ac */ /* 0x000e620008000800 */
[----:B------:R-:W-:Y:S01]  /*0040*/  BSSY.RECONVERGENT B0, `(.L_x_10) ;  /* 0x0000013000007945 */ /* 0x000fe20003800200 */
[----:B------:R-:W2:Y:S01]  /*0050*/  S2R R10, SR_LANEID ;  /* 0x00000000000a7919 */ /* 0x000ea20000000000 */
[----:B------:R-:W-:Y:S01]  /*0060*/  IMAD.MOV.U32 R8, RZ, RZ, RZ ;  /* 0x000000ffff087224 */ /* 0x000fe200078e00ff */
[----:B------:R-:W3:Y:S03]  /*0070*/  LDCU.64 UR6, c[0x0][0x358] ;  /* 0x00006b00ff0677ac */ /* 0x000ee60008000a00 */
[----:B------:R-:W0:Y:S08]  /*0080*/  LDC R9, c[0x0][0x360] ;  /* 0x0000d800ff097b82 */ /* 0x000e300000000800 */
[----:B------:R-:W4:Y:S01]  /*0090*/  LDC.64 R4, c[0x0][0x388] ;  /* 0x0000e200ff047b82 */ /* 0x000f220000000a00 */
[----:B0-----:R-:W-:-:S05]  /*00a0*/  IMAD R0, R9, UR4, R0 ;  /* 0x0000000409007c24 */ /* 0x001fca000f8e0200 */
[----:B-1----:R-:W-:-:S13]  /*00b0*/  ISETP.GE.AND P0, PT, R0, UR5, PT ;  /* 0x0000000500007c0c */ /* 0x002fda000bf06270 */
[----:B--234-:R-:W-:Y:S05]  /*00c0*/  @P0 BRA `(.L_x_11) ;  /* 0x0000000000280947 */ /* 0x01cfea0003800000 */
[----:B------:R-:W0:Y:S01]  /*00d0*/  LDC.64 R6, c[0x0][0x380] ;  /* 0x0000e000ff067b82 */ /* 0x000e220000000a00 */
[----:B------:R-:W1:Y:S01]  /*00e0*/  LDCU UR4, c[0x0][0x370] ;  /* 0x00006e00ff0477ac */ /* 0x000e620008000800 */
[----:B------:R-:W-:Y:S02]  /*00f0*/  IMAD.MOV.U32 R8, RZ, RZ, RZ ;  /* 0x000000ffff087224 */ /* 0x000fe400078e00ff */
[----:B-1----:R-:W-:-:S07]  /*0100*/  IMAD R9, R9, UR4, RZ ;  /* 0x0000000409097c24 */ /* 0x002fce000f8e02ff */
.L_x_12:
[----:B0-----:R-:W-:-:S06]  /*0110*/  IMAD.WIDE R2, R0, 0x4, R6 ;  /* 0x0000000400027825 */ /* 0x001fcc00078e0206 */
[----:B------:R-:W2:Y:S01]  /*0120*/  LDG.E R3, desc[UR6][R2.64] ;  /* 0x0000000602037981 */ /* 0x000ea2000c1e1900 */
[----:B------:R-:W-:-:S04]  /*0130*/  IADD3 R0, PT, PT, R9, R0, RZ ;  /* 0x0000000009007210 */ /* 0x000fc80007ffe0ff */
[----:B------:R-:W-:Y:S02]  /*0140*/  ISETP.GE.AND P0, PT, R0, UR5, PT ;  /* 0x0000000500007c0c */ /* 0x000fe4000bf06270 */
[----:B--2---:R-:W-:-:S11]  /*0150*/  VIMNMX R8, PT, PT, R3, R8, !PT ;  /* 0x0000000803087248 */ /* 0x004fd60007fe0100 */
[----:B------:R-:W-:Y:S05]  /*0160*/  @!P0 BRA `(.L_x_12) ;  /* 0xfffffffc00e88947 */ /* 0x000fea000383ffff */
.L_x_11:
[----:B------:R-:W-:Y:S05]  /*0170*/  BSYNC.RECONVERGENT B0 ;  /* 0x0000000000007941 */ /* 0x000fea0003800200 */
.L_x_10:
[----:B------:R-:W-:Y:S01]  /*0180*/  VOTEU.ANY UR4, UPT, PT ;  /* 0x0000000000047886 */ /* 0x000fe200038e0100 */
[----:B------:R-:W-:Y:S01]  /*0190*/  CREDUX.MAX.S32 UR8, R8 ;  /* 0x00000000080872cc */ /* 0x000fe20000000200 */
[----:B------:R-:W-:-:S06]  /*01a0*/  UFLO.U32 UR4, UR4 ;  /* 0x00000004000472bd */ /* 0x000fcc00080e0000 */
[----:B------:R-:W-:-:S06]  /*01b0*/  ISETP.EQ.U32.AND P0, PT, R10, UR4, PT ;  /* 0x000000040a007c0c */ /* 0x000fcc000bf02070 */
[----:B------:R-:W-:-:S07]  /*01c0*/  IMAD.U32 R3, RZ, RZ, UR8 ;  /* 0x00000008ff037e24 */ /* 0x000fce000f8e00ff */
[----:B------:R-:W-:Y:S01]  /*01d0*/  @P0 REDG.E.MAX.S32.STRONG.GPU desc[UR6][R4.64], R3 ;  /* 0x000000030400098e */ /* 0x000fe2000d12e306 */
[----:B------:R-:W-:Y:S05]  /*01e0*/  EXIT ;  /* 0x000000000000794d */ /* 0x000fea0003800000 */
.L_x_13:
        /* <DEDUP_REMOVED lines=9> */
.L_x_15:


//--------------------- .nv.shared._Z12countingSortPiS_ii --------------------------
	.section	.nv.shared._Z12countingSortPiS_ii,"aw",@nobits
	.sectionflags	@""
	.align	16
	.zero		1024


//--------------------- .nv.shared.reserved.0     --------------------------
	.section	.nv.shared.reserved.0,"aw",@nobits
	.weak		__nv_reservedSMEM_offset_0_alias
	.size		__nv_reservedSMEM_offset_0_alias, 0, 64
	.other		__nv_reservedSMEM_offset_0_alias,@"STO_CUDA_RESERVED_SHARED STV_DEFAULT"
__nv_reservedSMEM_offset_0_alias:
	.zero		0
	.zero		64


//--------------------- .nv.shared._Z7findMaxPiS_i --------------------------
	.section	.nv.shared._Z7findMaxPiS_i,"aw",@nobits
	.sectionflags	@""
	.align	16
	.zero		1024


//--------------------- .nv.constant0._Z12countingSortPiS_ii --------------------------
	.section	.nv.constant0._Z12countingSortPiS_ii,"a",@progbits
	.sectionflags	@""
	.align	4
.nv.constant0._Z12countingSortPiS_ii:
	.zero		920


//--------------------- .nv.constant0._Z7findMaxPiS_i --------------------------
	.section	.nv.constant0._Z7findMaxPiS_i,"a",@progbits
	.sectionflags	@""
	.align	4
.nv.constant0._Z7findMaxPiS_i:
	.zero		916


//--------------------- SYMBOLS --------------------------

	.type		.nv.reservedSmem.offset0,@object
	.size		.nv.reservedSmem.offset0,0x4
	.type		.nv.reservedSmem.cap,@object
	.size		.nv.reservedSmem.cap,0x4
